	.headerflags	@"EF_CUDA_TEXMODE_UNIFIED EF_CUDA_64BIT_ADDRESS EF_CUDA_ACCELERATORS EF_CUDA_SM90 EF_CUDA_VIRTUAL_SM(EF_CUDA_SM90)"
	.elftype	@"ET_EXEC"


//--------------------- .nv.info                  --------------------------
	.section	.nv.info,"",@"SHT_CUDA_INFO"
	.align	4


	//----- nvinfo : EIATTR_REGCOUNT
	.align		4
        /*0000*/ 	.byte	0x04, 0x2f
        /*0002*/ 	.short	(.L_3 - .L_2)
	.align		4
.L_2:
        /*0004*/ 	.word	index@(triton_poi_fused__native_batch_norm_legit_no_training__prelu_kernel_9)
        /*0008*/ 	.word	0x00000020


	//----- nvinfo : EIATTR_MIN_STACK_SIZE
	.align		4
.L_3:
        /*000c*/ 	.byte	0x04, 0x12
        /*000e*/ 	.short	(.L_5 - .L_4)
	.align		4
.L_4:
        /*0010*/ 	.word	index@(triton_poi_fused__native_batch_norm_legit_no_training__prelu_kernel_9)
        /*0014*/ 	.word	0x00000000


	//----- nvinfo : EIATTR_FRAME_SIZE
	.align		4
.L_5:
        /*0018*/ 	.byte	0x04, 0x11
        /*001a*/ 	.short	(.L_7 - .L_6)
	.align		4
.L_6:
        /*001c*/ 	.word	index@(triton_poi_fused__native_batch_norm_legit_no_training__prelu_kernel_9)
        /*0020*/ 	.word	0x00000000


	//----- nvinfo : EIATTR_MIN_STACK_SIZE
	.align		4
.L_7:
        /*0024*/ 	.byte	0x04, 0x12
        /*0026*/ 	.short	(.L_9 - .L_8)
	.align		4
.L_8:
        /*0028*/ 	.word	index@(triton_poi_fused__native_batch_norm_legit_no_training__prelu_kernel_9)
        /*002c*/ 	.word	0x00000000
.L_9:


//--------------------- .nv.info.triton_poi_fused__native_batch_norm_legit_no_training__prelu_kernel_9 --------------------------
	.section	.nv.info.triton_poi_fused__native_batch_norm_legit_no_training__prelu_kernel_9,"",@"SHT_CUDA_INFO"
	.sectionflags	@""
	.align	4


	//----- nvinfo : EIATTR_CUDA_API_VERSION
	.align		4
        /*0000*/ 	.byte	0x04, 0x37
        /*0002*/ 	.short	(.L_11 - .L_10)
.L_10:
        /*0004*/ 	.word	0x0000007c


	//----- nvinfo : EIATTR_KPARAM_INFO
	.align		4
.L_11:
        /*0008*/ 	.byte	0x04, 0x17
        /*000a*/ 	.short	(.L_13 - .L_12)
.L_12:
        /*000c*/ 	.word	0x00000000
        /*0010*/ 	.short	0x0007
        /*0012*/ 	.short	0x0038
        /*0014*/ 	.byte	0x00, 0xf0, 0x11, 0x00


	//----- nvinfo : EIATTR_KPARAM_INFO
	.align		4
.L_13:
        /*0018*/ 	.byte	0x04, 0x17
        /*001a*/ 	.short	(.L_15 - .L_14)
.L_14:
        /*001c*/ 	.word	0x00000000
        /*0020*/ 	.short	0x0006
        /*0022*/ 	.short	0x0030
        /*0024*/ 	.byte	0x00, 0xf4, 0x21, 0x00


	//----- nvinfo : EIATTR_KPARAM_INFO
	.align		4
.L_15:
        /*0028*/ 	.byte	0x04, 0x17
        /*002a*/ 	.short	(.L_17 - .L_16)
.L_16:
        /*002c*/ 	.word	0x00000000
        /*0030*/ 	.short	0x0005
        /*0032*/ 	.short	0x0028
        /*0034*/ 	.byte	0x00, 0xf4, 0x21, 0x00


	//----- nvinfo : EIATTR_KPARAM_INFO
	.align		4
.L_17:
        /*0038*/ 	.byte	0x04, 0x17
        /*003a*/ 	.short	(.L_19 - .L_18)
.L_18:
        /*003c*/ 	.word	0x00000000
        /*0040*/ 	.short	0x0004
        /*0042*/ 	.short	0x0020
        /*0044*/ 	.byte	0x00, 0xf4, 0x21, 0x00


	//----- nvinfo : EIATTR_KPARAM_INFO
	.align		4
.L_19:
        /*0048*/ 	.byte	0x04, 0x17
        /*004a*/ 	.short	(.L_21 - .L_20)
.L_20:
        /*004c*/ 	.word	0x00000000
        /*0050*/ 	.short	0x0003
        /*0052*/ 	.short	0x0018
        /*0054*/ 	.byte	0x00, 0xf4, 0x21, 0x00


	//----- nvinfo : EIATTR_KPARAM_INFO
	.align		4
.L_21:
        /*0058*/ 	.byte	0x04, 0x17
        /*005a*/ 	.short	(.L_23 - .L_22)
.L_22:
        /*005c*/ 	.word	0x00000000
        /*0060*/ 	.short	0x0002
        /*0062*/ 	.short	0x0010
        /*0064*/ 	.byte	0x00, 0xf4, 0x21, 0x00


	//----- nvinfo : EIATTR_KPARAM_INFO
	.align		4
.L_23:
        /*0068*/ 	.byte	0x04, 0x17
        /*006a*/ 	.short	(.L_25 - .L_24)
.L_24:
        /*006c*/ 	.word	0x00000000
        /*0070*/ 	.short	0x0001
        /*0072*/ 	.short	0x0008
        /*0074*/ 	.byte	0x00, 0xf4, 0x21, 0x00


	//----- nvinfo : EIATTR_KPARAM_INFO
	.align		4
.L_25:
        /*0078*/ 	.byte	0x04, 0x17
        /*007a*/ 	.short	(.L_27 - .L_26)
.L_26:
        /*007c*/ 	.word	0x00000000
        /*0080*/ 	.short	0x0000
        /*0082*/ 	.short	0x0000
        /*0084*/ 	.byte	0x00, 0xf4, 0x21, 0x00


	//----- nvinfo : EIATTR_SPARSE_MMA_MASK
	.align		4
.L_27:
        /*0088*/ 	.byte	0x03, 0x50
        /*008a*/ 	.short	0x0000


	//----- nvinfo : EIATTR_MAXREG_COUNT
	.align		4
        /*008c*/ 	.byte	0x03, 0x1b
        /*008e*/ 	.short	0x00ff


	//----- nvinfo : EIATTR_EXIT_INSTR_OFFSETS
	.align		4
        /*0090*/ 	.byte	0x04, 0x1c
        /*0092*/ 	.short	(.L_29 - .L_28)


	//   ....[0]....
.L_28:
        /*0094*/ 	.word	0x00001040


	//----- nvinfo : EIATTR_REQNTID
	.align		4
.L_29:
        /*0098*/ 	.byte	0x04, 0x10
        /*009a*/ 	.short	(.L_31 - .L_30)
.L_30:
        /*009c*/ 	.word	0x00000080
        /*00a0*/ 	.word	0x00000001
        /*00a4*/ 	.word	0x00000001


	//----- nvinfo : EIATTR_CBANK_PARAM_SIZE
	.align		4
.L_31:
        /*00a8*/ 	.byte	0x03, 0x19
        /*00aa*/ 	.short	0x003c


	//----- nvinfo : EIATTR_PARAM_CBANK
	.align		4
        /*00ac*/ 	.byte	0x04, 0x0a
        /*00ae*/ 	.short	(.L_33 - .L_32)
	.align		4
.L_32:
        /*00b0*/ 	.word	index@(.nv.constant0.triton_poi_fused__native_batch_norm_legit_no_training__prelu_kernel_9)
        /*00b4*/ 	.short	0x0210
        /*00b6*/ 	.short	0x003c


	//----- nvinfo : EIATTR_SW_WAR
	.align		4
.L_33:
        /*00b8*/ 	.byte	0x04, 0x36
        /*00ba*/ 	.short	(.L_35 - .L_34)
.L_34:
        /*00bc*/ 	.word	0x00000008
.L_35:


//--------------------- .nv.callgraph             --------------------------
	.section	.nv.callgraph,"",@"SHT_CUDA_CALLGRAPH"
	.align	4
	.sectionentsize	8
	.align		4
        /*0000*/ 	.word	0x00000000
	.align		4
        /*0004*/ 	.word	0xffffffff
	.align		4
        /*0008*/ 	.word	0x00000000
	.align		4
        /*000c*/ 	.word	0xfffffffe
	.align		4
        /*0010*/ 	.word	0x00000000
	.align		4
        /*0014*/ 	.word	0xfffffffd
	.align		4
        /*0018*/ 	.word	0x00000000
	.align		4
        /*001c*/ 	.word	0xfffffffc


//--------------------- .nv.constant4             --------------------------
	.section	.nv.constant4,"a",@progbits
	.align	8
	.align		8
.nv.constant4:
        /*0000*/ 	.dword	_$_str
	.align		8
        /*0008*/ 	.dword	_$_str_$_2


//--------------------- .text.triton_poi_fused__native_batch_norm_legit_no_training__prelu_kernel_9 --------------------------
	.section	.text.triton_poi_fused__native_batch_norm_legit_no_training__prelu_kernel_9,"ax",@progbits
	.align	128
        .global         triton_poi_fused__native_batch_norm_legit_no_training__prelu_kernel_9
        .type           triton_poi_fused__native_batch_norm_legit_no_training__prelu_kernel_9,@function
        .size           triton_poi_fused__native_batch_norm_legit_no_training__prelu_kernel_9,(.L_x_1 - triton_poi_fused__native_batch_norm_legit_no_training__prelu_kernel_9)
        .other          triton_poi_fused__native_batch_norm_legit_no_training__prelu_kernel_9,@"STO_CUDA_ENTRY STV_DEFAULT"
triton_poi_fused__native_batch_norm_legit_no_training__prelu_kernel_9:
.text.triton_poi_fused__native_batch_norm_legit_no_training__prelu_kernel_9:
[----:B------:R-:W-:Y:S01]  /*0000*/  LDC R1, c[0x0][0x28] ;  /* 0x00000a00ff017b82 */ /* 0x000fe20000000800 */
[----:B------:R-:W1:Y:S07]  /*0010*/  S2R R0, SR_TID.X ;  /* 0x0000000000007919 */ /* 0x000e6e0000002100 */
[----:B------:R-:W2:Y:S01]  /*0020*/  LDC.64 R18, c[0x0][0x220] ;  /* 0x00008800ff127b82 */ /* 0x000ea20000000a00 */
[----:B------:R-:W-:Y:S01]  /*0030*/  ULDC.64 UR4, c[0x0][0x208] ;  /* 0x0000820000047ab9 */ /* 0x000fe20000000a00 */
[----:B------:R-:W3:Y:S06]  /*0040*/  S2R R3, SR_CTAID.X ;  /* 0x0000000000037919 */ /* 0x000eec0000002500 */
[----:B------:R-:W4:Y:S01]  /*0050*/  LDC.64 R12, c[0x0][0x218] ;  /* 0x00008600ff0c7b82 */ /* 0x000f220000000a00 */
[----:B-1----:R-:W-:-:S04]  /*0060*/  SHF.L.U32 R0, R0, 0x2, RZ ;  /* 0x0000000200007819 */ /* 0x002fc800000006ff */
[----:B------:R-:W-:-:S04]  /*0070*/  LOP3.LUT R0, R0, 0x1fc, RZ, 0xc0, !PT ;  /* 0x000001fc00007812 */ /* 0x000fc800078ec0ff */
[----:B---3--:R-:W-:-:S04]  /*0080*/  LEA R0, R3, R0, 0xa ;  /* 0x0000000003007211 */ /* 0x008fc800078e50ff */
[----:B------:R-:W-:Y:S01]  /*0090*/  IADD3 R5, R0, 0x1, RZ ;  /* 0x0000000100057810 */ /* 0x000fe20007ffe0ff */
[----:B------:R-:W-:-:S05]  /*00a0*/  IMAD.HI R2, R0, 0x3e0f83e1, RZ ;  /* 0x3e0f83e100027827 */ /* 0x000fca00078e02ff */
[----:B------:R-:W-:-:S04]  /*00b0*/  SHF.R.U32.HI R3, RZ, 0x1f, R2 ;  /* 0x0000001fff037819 */ /* 0x000fc80000011602 */
[----:B------:R-:W-:Y:S02]  /*00c0*/  LEA.HI.SX32 R3, R2, R3, 0x1d ;  /* 0x0000000302037211 */ /* 0x000fe400078feaff */
[----:B------:R-:W-:Y:S02]  /*00d0*/  IADD3 R4, R0, 0x2, RZ ;  /* 0x0000000200047810 */ /* 0x000fe40007ffe0ff */
[----:B------:R-:W-:Y:S01]  /*00e0*/  IADD3 R17, R0, 0x3, RZ ;  /* 0x0000000300117810 */ /* 0x000fe20007ffe0ff */
[----:B------:R-:W-:Y:S02]  /*00f0*/  IMAD R3, R3, -0x21, R0 ;  /* 0xffffffdf03037824 */ /* 0x000fe400078e0200 */
[----:B------:R-:W-:Y:S01]  /*0100*/  IMAD.HI R2, R5, 0x3e0f83e1, RZ ;  /* 0x3e0f83e105027827 */ /* 0x000fe200078e02ff */
[----:B------:R-:W-:-:S03]  /*0110*/  IADD3 R16, R0, 0x200, RZ ;  /* 0x0000020000107810 */ /* 0x000fc60007ffe0ff */
[----:B------:R-:W-:Y:S01]  /*0120*/  IMAD.HI R14, R4, 0x3e0f83e1, RZ ;  /* 0x3e0f83e1040e7827 */ /* 0x000fe200078e02ff */
[----:B------:R-:W-:-:S03]  /*0130*/  SHF.R.U32.HI R15, RZ, 0x1f, R2 ;  /* 0x0000001fff0f7819 */ /* 0x000fc60000011602 */
[----:B--2---:R-:W-:Y:S01]  /*0140*/  IMAD.WIDE R6, R3, 0x4, R18 ;  /* 0x0000000403067825 */ /* 0x004fe200078e0212 */
[----:B------:R-:W-:-:S03]  /*0150*/  SHF.R.U32.HI R21, RZ, 0x1f, R14 ;  /* 0x0000001fff157819 */ /* 0x000fc6000001160e */
[----:B------:R-:W-:Y:S01]  /*0160*/  IMAD.HI R20, R17, 0x3e0f83e1, RZ ;  /* 0x3e0f83e111147827 */ /* 0x000fe200078e02ff */
[----:B------:R1:W2:Y:S01]  /*0170*/  LDG.E.EL R27, desc[UR4][R6.64] ;  /* 0x00000004061b7981 */ /* 0x0002a2000c2e1900 */
[----:B------:R-:W-:Y:S02]  /*0180*/  LEA.HI.SX32 R2, R2, R15, 0x1d ;  /* 0x0000000f02027211 */ /* 0x000fe400078feaff */
[----:B------:R-:W-:Y:S01]  /*0190*/  IMAD.HI R24, R16, 0x3e0f83e1, RZ ;  /* 0x3e0f83e110187827 */ /* 0x000fe200078e02ff */
[----:B------:R-:W-:Y:S02]  /*01a0*/  SHF.R.U32.HI R23, RZ, 0x1f, R20 ;  /* 0x0000001fff177819 */ /* 0x000fe40000011614 */
[----:B------:R-:W-:Y:S01]  /*01b0*/  LEA.HI.SX32 R21, R14, R21, 0x1d ;  /* 0x000000150e157211 */ /* 0x000fe200078feaff */
[----:B----4-:R-:W-:Y:S01]  /*01c0*/  IMAD.WIDE R12, R0, 0x4, R12 ;  /* 0x00000004000c7825 */ /* 0x010fe200078e020c */
[----:B-1----:R-:W-:Y:S02]  /*01d0*/  IADD3 R7, R0, 0x201, RZ ;  /* 0x0000020100077810 */ /* 0x002fe40007ffe0ff */
[----:B------:R-:W-:Y:S01]  /*01e0*/  LEA.HI.SX32 R20, R20, R23, 0x1d ;  /* 0x0000001714147211 */ /* 0x000fe200078feaff */
[----:B------:R-:W-:Y:S01]  /*01f0*/  IMAD R5, R2, -0x21, R5 ;  /* 0xffffffdf02057824 */ /* 0x000fe200078e0205 */
[----:B------:R-:W-:Y:S01]  /*0200*/  SHF.R.U32.HI R15, RZ, 0x1f, R24 ;  /* 0x0000001fff0f7819 */ /* 0x000fe20000011618 */
[----:B------:R-:W-:Y:S01]  /*0210*/  IMAD.HI R22, R7, 0x3e0f83e1, RZ ;  /* 0x3e0f83e107167827 */ /* 0x000fe200078e02ff */
[----:B------:R-:W2:Y:S01]  /*0220*/  LDG.E.128 R8, desc[UR4][R12.64] ;  /* 0x000000040c087981 */ /* 0x000ea2000c1e1d00 */
[----:B------:R-:W-:-:S02]  /*0230*/  IADD3 R6, R0, 0x202, RZ ;  /* 0x0000020200067810 */ /* 0x000fc40007ffe0ff */
[----:B------:R-:W-:Y:S01]  /*0240*/  IMAD R4, R21, -0x21, R4 ;  /* 0xffffffdf15047824 */ /* 0x000fe200078e0204 */
[----:B------:R-:W-:Y:S01]  /*0250*/  LEA.HI.SX32 R23, R24, R15, 0x1d ;  /* 0x0000000f18177211 */ /* 0x000fe200078feaff */
[----:B------:R-:W-:Y:S01]  /*0260*/  IMAD R17, R20, -0x21, R17 ;  /* 0xffffffdf14117824 */ /* 0x000fe200078e0211 */
[----:B------:R-:W-:Y:S01]  /*0270*/  SHF.R.U32.HI R25, RZ, 0x1f, R22 ;  /* 0x0000001fff197819 */ /* 0x000fe20000011616 */
[--C-:B------:R-:W-:Y:S01]  /*0280*/  IMAD.WIDE R20, R5, 0x4, R18.reuse ;  /* 0x0000000405147825 */ /* 0x100fe200078e0212 */
[----:B------:R-:W-:Y:S02]  /*0290*/  IADD3 R2, R0, 0x203, RZ ;  /* 0x0000020300027810 */ /* 0x000fe40007ffe0ff */
[----:B------:R-:W-:Y:S01]  /*02a0*/  LEA.HI.SX32 R22, R22, R25, 0x1d ;  /* 0x0000001916167211 */ /* 0x000fe200078feaff */
[----:B------:R-:W-:Y:S01]  /*02b0*/  IMAD.WIDE R14, R4, 0x4, R18 ;  /* 0x00000004040e7825 */ /* 0x000fe200078e0212 */
[----:B------:R-:W3:Y:S03]  /*02c0*/  LDG.E.EL R26, desc[UR4][R20.64] ;  /* 0x00000004141a7981 */ /* 0x000ee6000c2e1900 */
[----:B------:R-:W-:Y:S01]  /*02d0*/  IMAD.HI R24, R6, 0x3e0f83e1, RZ ;  /* 0x3e0f83e106187827 */ /* 0x000fe200078e02ff */
[----:B------:R1:W4:Y:S03]  /*02e0*/  LDG.E.EL R25, desc[UR4][R14.64] ;  /* 0x000000040e197981 */ /* 0x000326000c2e1900 */
[----:B------:R-:W-:Y:S01]  /*02f0*/  IMAD.HI R28, R2, 0x3e0f83e1, RZ ;  /* 0x3e0f83e1021c7827 */ /* 0x000fe200078e02ff */
[----:B------:R-:W-:-:S03]  /*0300*/  SHF.R.U32.HI R29, RZ, 0x1f, R24 ;  /* 0x0000001fff1d7819 */ /* 0x000fc60000011618 */
[----:B------:R-:W-:Y:S01]  /*0310*/  IMAD R16, R23, -0x21, R16 ;  /* 0xffffffdf17107824 */ /* 0x000fe200078e0210 */
[----:B-1----:R-:W-:Y:S01]  /*0320*/  SHF.R.U32.HI R15, RZ, 0x1f, R28 ;  /* 0x0000001fff0f7819 */ /* 0x002fe2000001161c */
[----:B------:R-:W-:Y:S01]  /*0330*/  IMAD R7, R22, -0x21, R7 ;  /* 0xffffffdf16077824 */ /* 0x000fe200078e0207 */
[----:B------:R-:W-:Y:S01]  /*0340*/  LEA.HI.SX32 R24, R24, R29, 0x1d ;  /* 0x0000001d18187211 */ /* 0x000fe200078feaff */
[----:B------:R-:W-:Y:S01]  /*0350*/  IMAD.WIDE R22, R17, 0x4, R18 ;  /* 0x0000000411167825 */ /* 0x000fe200078e0212 */
[----:B------:R-:W-:-:S03]  /*0360*/  LEA.HI.SX32 R15, R28, R15, 0x1d ;  /* 0x0000000f1c0f7211 */ /* 0x000fc600078feaff */
[----:B------:R-:W-:Y:S02]  /*0370*/  IMAD.WIDE R28, R16, 0x4, R18 ;  /* 0x00000004101c7825 */ /* 0x000fe400078e0212 */
[----:B------:R-:W5:Y:S02]  /*0380*/  LDG.E.EL R22, desc[UR4][R22.64] ;  /* 0x0000000416167981 */ /* 0x000f64000c2e1900 */
[----:B------:R-:W-:Y:S02]  /*0390*/  IMAD R2, R15, -0x21, R2 ;  /* 0xffffffdf0f027824 */ /* 0x000fe400078e0202 */
[----:B------:R-:W5:Y:S04]  /*03a0*/  LDG.E.128 R12, desc[UR4][R12.64+0x800] ;  /* 0x000800040c0c7981 */ /* 0x000f68000c1e1d00 */
[----:B------:R1:W5:Y:S01]  /*03b0*/  LDG.E.EL R23, desc[UR4][R28.64] ;  /* 0x000000041c177981 */ /* 0x000362000c2e1900 */
[----:B------:R-:W-:-:S04]  /*03c0*/  IMAD R6, R24, -0x21, R6 ;  /* 0xffffffdf18067824 */ /* 0x000fc800078e0206 */
[----:B------:R-:W-:-:S04]  /*03d0*/  IMAD.WIDE R20, R6, 0x4, R18 ;  /* 0x0000000406147825 */ /* 0x000fc800078e0212 */
[--C-:B-1----:R-:W-:Y:S02]  /*03e0*/  IMAD.WIDE R28, R7, 0x4, R18.reuse ;  /* 0x00000004071c7825 */ /* 0x102fe400078e0212 */
[----:B------:R-:W5:Y:S02]  /*03f0*/  LDG.E.EL R21, desc[UR4][R20.64] ;  /* 0x0000000414157981 */ /* 0x000f64000c2e1900 */
[----:B------:R-:W-:Y:S02]  /*0400*/  IMAD.WIDE R18, R2, 0x4, R18 ;  /* 0x0000000402127825 */ /* 0x000fe400078e0212 */
[----:B------:R-:W5:Y:S04]  /*0410*/  LDG.E.EL R24, desc[UR4][R28.64] ;  /* 0x000000041c187981 */ /* 0x000f68000c2e1900 */
[----:B------:R1:W5:Y:S02]  /*0420*/  LDG.E.EL R20, desc[UR4][R18.64] ;  /* 0x0000000412147981 */ /* 0x000364000c2e1900 */
[----:B-1----:R-:W1:Y:S02]  /*0430*/  LDC.64 R18, c[0x0][0x228] ;  /* 0x00008a00ff127b82 */ /* 0x002e640000000a00 */
[----:B01----:R-:W-:-:S04]  /*0440*/  IMAD.WIDE R28, R3, 0x4, R18 ;  /* 0x00000004031c7825 */ /* 0x003fc800078e0212 */
[----:B--2---:R-:W-:Y:S01]  /*0450*/  FADD R8, R8, -R27 ;  /* 0x8000001b08087221 */ /* 0x004fe20000000000 */
[----:B---3--:R-:W-:Y:S01]  /*0460*/  FADD R9, R9, -R26 ;  /* 0x8000001a09097221 */ /* 0x008fe20000000000 */
[----:B------:R-:W-:-:S04]  /*0470*/  IMAD.WIDE R26, R5, 0x4, R18 ;  /* 0x00000004051a7825 */ /* 0x000fc800078e0212 */
[----:B----4-:R-:W-:Y:S02]  /*0480*/  FADD R10, R10, -R25 ;  /* 0x800000190a0a7221 */ /* 0x010fe40000000000 */
[----:B------:R-:W2:Y:S04]  /*0490*/  LDG.E.EL R25, desc[UR4][R28.64] ;  /* 0x000000041c197981 */ /* 0x000ea8000c2e1900 */
[----:B------:R-:W3:Y:S01]  /*04a0*/  LDG.E.EL R26, desc[UR4][R26.64] ;  /* 0x000000041a1a7981 */ /* 0x000ee2000c2e1900 */
[----:B-----5:R-:W-:Y:S01]  /*04b0*/  FADD R11, R11, -R22 ;  /* 0x800000160b0b7221 */ /* 0x020fe20000000000 */
[----:B------:R-:W-:Y:S01]  /*04c0*/  FADD R12, R12, -R23 ;  /* 0x800000170c0c7221 */ /* 0x000fe20000000000 */
[----:B------:R-:W-:-:S06]  /*04d0*/  IMAD.WIDE R22, R4, 0x4, R18 ;  /* 0x0000000404167825 */ /* 0x000fcc00078e0212 */
[----:B------:R0:W4:Y:S01]  /*04e0*/  LDG.E.EL R23, desc[UR4][R22.64] ;  /* 0x0000000416177981 */ /* 0x000122000c2e1900 */
[----:B------:R-:W-:Y:S01]  /*04f0*/  FADD R13, R13, -R24 ;  /* 0x800000180d0d7221 */ /* 0x000fe20000000000 */
[----:B------:R-:W-:Y:S01]  /*0500*/  FADD R24, R14, -R21 ;  /* 0x800000150e187221 */ /* 0x000fe20000000000 */
[----:B--2---:R-:W-:-:S04]  /*0510*/  FADD R28, R25, 0.0010000000474974513054 ;  /* 0x3a83126f191c7421 */ /* 0x004fc80000000000 */
[----:B------:R-:W1:Y:S01]  /*0520*/  MUFU.SQRT R25, R28 ;  /* 0x0000001c00197308 */ /* 0x000e620000002000 */
[----:B---3--:R-:W-:-:S07]  /*0530*/  FADD R26, R26, 0.0010000000474974513054 ;  /* 0x3a83126f1a1a7421 */ /* 0x008fce0000000000 */
[----:B0-----:R-:W0:Y:S01]  /*0540*/  MUFU.SQRT R22, R26 ;  /* 0x0000001a00167308 */ /* 0x001e220000002000 */
[C---:B-1----:R-:W-:Y:S02]  /*0550*/  FSETP.GT.AND P0, PT, R25.reuse, 8.50705917302346158658e+37, PT ;  /* 0x7e8000001900780b */ /* 0x042fe40003f04000 */
[----:B------:R-:W-:Y:S02]  /*0560*/  FSETP.GEU.AND P3, PT, R25, 1.175494350822287508e-38, PT ;  /* 0x008000001900780b */ /* 0x000fe40003f6e000 */
[C---:B0-----:R-:W-:Y:S02]  /*0570*/  FSETP.GT.AND P1, PT, R22.reuse, 8.50705917302346158658e+37, PT ;  /* 0x7e8000001600780b */ /* 0x041fe40003f24000 */
[----:B------:R-:W-:Y:S01]  /*0580*/  FSETP.GEU.AND P4, PT, R22, 1.175494350822287508e-38, PT ;  /* 0x008000001600780b */ /* 0x000fe20003f8e000 */
[----:B----4-:R-:W-:-:S06]  /*0590*/  FADD R29, R23, 0.0010000000474974513054 ;  /* 0x3a83126f171d7421 */ /* 0x010fcc0000000000 */
[----:B------:R-:W-:Y:S01]  /*05a0*/  @P0 FMUL R25, R25, 0.25 ;  /* 0x3e80000019190820 */ /* 0x000fe20000400000 */
[----:B------:R-:W0:Y:S03]  /*05b0*/  MUFU.SQRT R27, R29 ;  /* 0x0000001d001b7308 */ /* 0x000e260000002000 */
[----:B------:R-:W-:Y:S01]  /*05c0*/  @!P3 FMUL R25, R25, 16777216 ;  /* 0x4b8000001919b820 */ /* 0x000fe20000400000 */
[----:B------:R-:W-:-:S04]  /*05d0*/  @P1 FMUL R22, R22, 0.25 ;  /* 0x3e80000016161820 */ /* 0x000fc80000400000 */
[----:B------:R-:W-:Y:S01]  /*05e0*/  @!P4 FMUL R22, R22, 16777216 ;  /* 0x4b8000001616c820 */ /* 0x000fe20000400000 */
[----:B------:R1:W2:Y:S02]  /*05f0*/  MUFU.RCP R23, R25 ;  /* 0x0000001900177308 */ /* 0x0002a40000001000 */
[----:B-1----:R-:W-:-:S06]  /*0600*/  HFMA2.MMA R25, -RZ, RZ, 1.625, 0 ;  /* 0x3e800000ff197435 */ /* 0x002fcc00000001ff */
[----:B------:R-:W1:Y:S01]  /*0610*/  MUFU.RCP R22, R22 ;  /* 0x0000001600167308 */ /* 0x000e620000001000 */
[----:B0-----:R-:W-:Y:S01]  /*0620*/  FSETP.GT.AND P2, PT, R27, 8.50705917302346158658e+37, PT ;  /* 0x7e8000001b00780b */ /* 0x001fe20003f44000 */
[----:B------:R-:W-:Y:S01]  /*0630*/  FADD R29, R15, -R20 ;  /* 0x800000140f1d7221 */ /* 0x000fe20000000000 */
[----:B------:R-:W-:-:S05]  /*0640*/  IMAD.WIDE R20, R17, 0x4, R18 ;  /* 0x0000000411147825 */ /* 0x000fca00078e0212 */
[----:B------:R0:W3:Y:S01]  /*0650*/  LDG.E.EL R26, desc[UR4][R20.64] ;  /* 0x00000004141a7981 */ /* 0x0000e2000c2e1900 */
[----:B------:R-:W-:Y:S02]  /*0660*/  FSEL R14, R25, 1, P0 ;  /* 0x3f800000190e7808 */ /* 0x000fe40000000000 */
[----:B------:R-:W-:Y:S02]  /*0670*/  FSETP.GEU.AND P0, PT, R27, 1.175494350822287508e-38, PT ;  /* 0x008000001b00780b */ /* 0x000fe40003f0e000 */
[----:B------:R-:W-:Y:S01]  /*0680*/  FSEL R15, R25, 1, P1 ;  /* 0x3f800000190f7808 */ /* 0x000fe20000800000 */
[----:B------:R-:W-:Y:S01]  /*0690*/  @!P3 FMUL R14, R14, 16777216 ;  /* 0x4b8000000e0eb820 */ /* 0x000fe20000400000 */
[----:B------:R-:W-:-:S03]  /*06a0*/  @P2 FMUL R27, R27, 0.25 ;  /* 0x3e8000001b1b2820 */ /* 0x000fc60000400000 */
[----:B------:R-:W-:Y:S01]  /*06b0*/  @!P4 FMUL R15, R15, 16777216 ;  /* 0x4b8000000f0fc820 */ /* 0x000fe20000400000 */
[----:B--2---:R-:W-:-:S03]  /*06c0*/  FMUL R23, R23, R14 ;  /* 0x0000000e17177220 */ /* 0x004fc60000400000 */
[----:B-1----:R-:W-:Y:S01]  /*06d0*/  FMUL R22, R22, R15 ;  /* 0x0000000f16167220 */ /* 0x002fe20000400000 */
[----:B------:R-:W-:-:S04]  /*06e0*/  IMAD.WIDE R14, R16, 0x4, R18 ;  /* 0x00000004100e7825 */ /* 0x000fc800078e0212 */
[----:B------:R-:W-:-:S04]  /*06f0*/  @!P0 FMUL R27, R27, 16777216 ;  /* 0x4b8000001b1b8820 */ /* 0x000fc80000400000 */
[----:B------:R-:W1:Y:S01]  /*0700*/  MUFU.RCP R28, R27 ;  /* 0x0000001b001c7308 */ /* 0x000e620000001000 */
[----:B------:R-:W2:Y:S01]  /*0710*/  LDG.E.EL R14, desc[UR4][R14.64] ;  /* 0x000000040e0e7981 */ /* 0x000ea2000c2e1900 */
[----:B0-----:R-:W-:Y:S01]  /*0720*/  FSEL R21, R25, 1, P2 ;  /* 0x3f80000019157808 */ /* 0x001fe20001000000 */
[----:B------:R-:W-:Y:S01]  /*0730*/  FMUL R8, R23, R8 ;  /* 0x0000000817087220 */ /* 0x000fe20000400000 */
[----:B------:R-:W-:Y:S01]  /*0740*/  FMUL R9, R22, R9 ;  /* 0x0000000916097220 */ /* 0x000fe20000400000 */
[----:B------:R-:W-:-:S04]  /*0750*/  IMAD.WIDE R22, R7, 0x4, R18 ;  /* 0x0000000407167825 */ /* 0x000fc800078e0212 */
[----:B------:R-:W-:Y:S02]  /*0760*/  @!P0 FMUL R21, R21, 16777216 ;  /* 0x4b80000015158820 */ /* 0x000fe40000400000 */
[----:B------:R0:W4:Y:S02]  /*0770*/  LDG.E.EL R22, desc[UR4][R22.64] ;  /* 0x0000000416167981 */ /* 0x000124000c2e1900 */
[----:B-1----:R-:W-:Y:S01]  /*0780*/  FMUL R28, R28, R21 ;  /* 0x000000151c1c7220 */ /* 0x002fe20000400000 */
[----:B------:R-:W-:-:S06]  /*0790*/  IMAD.WIDE R20, R6, 0x4, R18 ;  /* 0x0000000406147825 */ /* 0x000fcc00078e0212 */
[----:B------:R1:W5:Y:S01]  /*07a0*/  LDG.E.EL R21, desc[UR4][R20.64] ;  /* 0x0000000414157981 */ /* 0x000362000c2e1900 */
[----:B---3--:R-:W-:-:S04]  /*07b0*/  FADD R27, R26, 0.0010000000474974513054 ;  /* 0x3a83126f1a1b7421 */ /* 0x008fc80000000000 */
[----:B------:R-:W3:Y:S01]  /*07c0*/  MUFU.SQRT R26, R27 ;  /* 0x0000001b001a7308 */ /* 0x000ee20000002000 */
[----:B--2---:R-:W-:Y:S01]  /*07d0*/  FADD R14, R14, 0.0010000000474974513054 ;  /* 0x3a83126f0e0e7421 */ /* 0x004fe20000000000 */
[----:B---3--:R-:W-:-:S06]  /*07e0*/  FSETP.GT.AND P3, PT, R26, 8.50705917302346158658e+37, PT ;  /* 0x7e8000001a00780b */ /* 0x008fcc0003f64000 */
[----:B0-----:R-:W0:Y:S01]  /*07f0*/  MUFU.SQRT R23, R14 ;  /* 0x0000000e00177308 */ /* 0x001e220000002000 */
[----:B------:R-:W-:Y:S01]  /*0800*/  FSETP.GEU.AND P4, PT, R26, 1.175494350822287508e-38, PT ;  /* 0x008000001a00780b */ /* 0x000fe20003f8e000 */
[----:B----4-:R-:W-:-:S06]  /*0810*/  FADD R15, R22, 0.0010000000474974513054 ;  /* 0x3a83126f160f7421 */ /* 0x010fcc0000000000 */
[----:B-1----:R-:W1:Y:S01]  /*0820*/  MUFU.SQRT R20, R15 ;  /* 0x0000000f00147308 */ /* 0x002e620000002000 */
[----:B------:R-:W-:Y:S01]  /*0830*/  @P3 FMUL R26, R26, 0.25 ;  /* 0x3e8000001a1a3820 */ /* 0x000fe20000400000 */
[----:B0-----:R-:W-:Y:S01]  /*0840*/  FSETP.GT.AND P2, PT, R23, 8.50705917302346158658e+37, PT ;  /* 0x7e8000001700780b */ /* 0x001fe20003f44000 */
[----:B-----5:R-:W-:Y:S01]  /*0850*/  FADD R22, R21, 0.0010000000474974513054 ;  /* 0x3a83126f15167421 */ /* 0x020fe20000000000 */
[----:B------:R-:W-:Y:S02]  /*0860*/  FSETP.GEU.AND P1, PT, R23, 1.175494350822287508e-38, PT ;  /* 0x008000001700780b */ /* 0x000fe40003f2e000 */
[----:B------:R-:W-:-:S03]  /*0870*/  @!P4 FMUL R26, R26, 16777216 ;  /* 0x4b8000001a1ac820 */ /* 0x000fc60000400000 */
[----:B------:R-:W0:Y:S01]  /*0880*/  MUFU.SQRT R22, R22 ;  /* 0x0000001600167308 */ /* 0x000e220000002000 */
[----:B-1----:R-:W-:-:S05]  /*0890*/  FSETP.GT.AND P0, PT, R20, 8.50705917302346158658e+37, PT ;  /* 0x7e8000001400780b */ /* 0x002fca0003f04000 */
[----:B------:R-:W-:Y:S02]  /*08a0*/  @P2 FMUL R23, R23, 0.25 ;  /* 0x3e80000017172820 */ /* 0x000fe40000400000 */
[----:B------:R-:W1:Y:S01]  /*08b0*/  MUFU.RCP R26, R26 ;  /* 0x0000001a001a7308 */ /* 0x000e620000001000 */
[----:B------:R-:W-:Y:S01]  /*08c0*/  FSEL R15, R25, 1, P3 ;  /* 0x3f800000190f7808 */ /* 0x000fe20001800000 */
[----:B------:R-:W-:Y:S01]  /*08d0*/  @!P1 FMUL R23, R23, 16777216 ;  /* 0x4b80000017179820 */ /* 0x000fe20000400000 */
[----:B------:R-:W-:-:S03]  /*08e0*/  FSETP.GEU.AND P5, PT, R20, 1.175494350822287508e-38, PT ;  /* 0x008000001400780b */ /* 0x000fc60003fae000 */
[----:B------:R-:W-:Y:S01]  /*08f0*/  @!P4 FMUL R15, R15, 16777216 ;  /* 0x4b8000000f0fc820 */ /* 0x000fe20000400000 */
[----:B0-----:R-:W-:Y:S01]  /*0900*/  FSETP.GT.AND P3, PT, R22, 8.50705917302346158658e+37, PT ;  /* 0x7e8000001600780b */ /* 0x001fe20003f64000 */
[----:B------:R-:W0:Y:S01]  /*0910*/  MUFU.RCP R23, R23 ;  /* 0x0000001700177308 */ /* 0x000e220000001000 */
[----:B------:R-:W-:Y:S01]  /*0920*/  FMUL R27, R28, R10 ;  /* 0x0000000a1c1b7220 */ /* 0x000fe20000400000 */
[----:B------:R-:W-:Y:S01]  /*0930*/  @P0 FMUL R20, R20, 0.25 ;  /* 0x3e80000014140820 */ /* 0x000fe20000400000 */
[----:B------:R-:W-:Y:S01]  /*0940*/  FSETP.GEU.AND P4, PT, R22, 1.175494350822287508e-38, PT ;  /* 0x008000001600780b */ /* 0x000fe20003f8e000 */
[----:B-1----:R-:W-:Y:S01]  /*0950*/  FMUL R10, R26, R15 ;  /* 0x0000000f1a0a7220 */ /* 0x002fe20000400000 */
[----:B------:R-:W-:Y:S01]  /*0960*/  IMAD.WIDE R14, R2, 0x4, R18 ;  /* 0x00000004020e7825 */ /* 0x000fe200078e0212 */
[----:B------:R-:W-:-:S03]  /*0970*/  FSEL R18, R25, 1, P2 ;  /* 0x3f80000019127808 */ /* 0x000fc60001000000 */
[----:B------:R-:W-:-:S03]  /*0980*/  @!P5 FMUL R20, R20, 16777216 ;  /* 0x4b8000001414d820 */ /* 0x000fc60000400000 */
[----:B------:R-:W-:Y:S01]  /*0990*/  @P3 FMUL R22, R22, 0.25 ;  /* 0x3e80000016163820 */ /* 0x000fe20000400000 */
[----:B------:R-:W-:Y:S01]  /*09a0*/  FMUL R26, R10, R11 ;  /* 0x0000000b0a1a7220 */ /* 0x000fe20000400000 */
[----:B------:R-:W-:Y:S01]  /*09b0*/  @!P1 FMUL R18, R18, 16777216 ;  /* 0x4b80000012129820 */ /* 0x000fe20000400000 */
[----:B------:R1:W2:Y:S01]  /*09c0*/  LDG.E.EL R28, desc[UR4][R14.64] ;  /* 0x000000040e1c7981 */ /* 0x0002a2000c2e1900 */
[----:B------:R-:W3:Y:S02]  /*09d0*/  MUFU.RCP R20, R20 ;  /* 0x0000001400147308 */ /* 0x000ee40000001000 */
[----:B0-----:R-:W-:Y:S02]  /*09e0*/  FMUL R23, R23, R18 ;  /* 0x0000001217177220 */ /* 0x001fe40000400000 */
[----:B------:R-:W0:Y:S01]  /*09f0*/  LDC.64 R18, c[0x0][0x230] ;  /* 0x00008c00ff127b82 */ /* 0x000e220000000a00 */
[----:B------:R-:W-:Y:S01]  /*0a00*/  @!P4 FMUL R22, R22, 16777216 ;  /* 0x4b8000001616c820 */ /* 0x000fe20000400000 */
[----:B------:R-:W-:-:S06]  /*0a10*/  FSEL R11, R25, 1, P0 ;  /* 0x3f800000190b7808 */ /* 0x000fcc0000000000 */
[----:B-1----:R-:W1:Y:S01]  /*0a20*/  LDC.64 R14, c[0x0][0x238] ;  /* 0x00008e00ff0e7b82 */ /* 0x002e620000000a00 */
[----:B------:R-:W4:Y:S01]  /*0a30*/  MUFU.RCP R22, R22 ;  /* 0x0000001600167308 */ /* 0x000f220000001000 */
[----:B------:R-:W-:-:S04]  /*0a40*/  @!P5 FMUL R11, R11, 16777216 ;  /* 0x4b8000000b0bd820 */ /* 0x000fc80000400000 */
[----:B---3--:R-:W-:Y:S01]  /*0a50*/  FMUL R10, R20, R11 ;  /* 0x0000000b140a7220 */ /* 0x008fe20000400000 */
[----:B------:R-:W-:-:S05]  /*0a60*/  FSEL R11, R25, 1, P3 ;  /* 0x3f800000190b7808 */ /* 0x000fca0001800000 */
[----:B------:R-:W-:Y:S01]  /*0a70*/  @!P4 FMUL R11, R11, 16777216 ;  /* 0x4b8000000b0bc820 */ /* 0x000fe20000400000 */
[----:B------:R-:W-:-:S03]  /*0a80*/  FMUL R13, R10, R13 ;  /* 0x0000000d0a0d7220 */ /* 0x000fc60000400000 */
[----:B----4-:R-:W-:Y:S01]  /*0a90*/  FMUL R21, R22, R11 ;  /* 0x0000000b16157220 */ /* 0x010fe20000400000 */
[----:B0-----:R-:W-:-:S04]  /*0aa0*/  IMAD.WIDE R10, R3, 0x4, R18 ;  /* 0x00000004030a7825 */ /* 0x001fc800078e0212 */
[----:B------:R-:W-:Y:S02]  /*0ab0*/  FMUL R24, R21, R24 ;  /* 0x0000001815187220 */ /* 0x000fe40000400000 */
[----:B------:R1:W3:Y:S02]  /*0ac0*/  LDG.E.EL R21, desc[UR4][R10.64] ;  /* 0x000000040a157981 */ /* 0x0002e4000c2e1900 */
[----:B-1----:R-:W-:-:S05]  /*0ad0*/  IMAD.WIDE R10, R3, 0x4, R14 ;  /* 0x00000004030a7825 */ /* 0x002fca00078e020e */
[----:B------:R-:W3:Y:S01]  /*0ae0*/  LDG.E.EL R20, desc[UR4][R10.64] ;  /* 0x000000040a147981 */ /* 0x000ee2000c2e1900 */
[----:B------:R-:W-:Y:S01]  /*0af0*/  FMUL R12, R23, R12 ;  /* 0x0000000c170c7220 */ /* 0x000fe20000400000 */
[----:B------:R-:W-:-:S06]  /*0b00*/  IMAD.WIDE R22, R5, 0x4, R18 ;  /* 0x0000000405167825 */ /* 0x000fcc00078e0212 */
[----:B------:R-:W4:Y:S01]  /*0b10*/  LDG.E.EL R22, desc[UR4][R22.64] ;  /* 0x0000000416167981 */ /* 0x000f22000c2e1900 */
[----:B---3--:R-:W-:Y:S01]  /*0b20*/  FFMA R8, R21, R8, R20 ;  /* 0x0000000815087223 */ /* 0x008fe20000000014 */
[----:B------:R-:W-:-:S06]  /*0b30*/  IMAD.WIDE R20, R5, 0x4, R14 ;  /* 0x0000000405147825 */ /* 0x000fcc00078e020e */
[----:B------:R-:W4:Y:S02]  /*0b40*/  LDG.E.EL R21, desc[UR4][R20.64] ;  /* 0x0000000414157981 */ /* 0x000f24000c2e1900 */
[----:B----4-:R-:W-:Y:S01]  /*0b50*/  FFMA R9, R22, R9, R21 ;  /* 0x0000000916097223 */ /* 0x010fe20000000015 */
[----:B------:R-:W-:-:S05]  /*0b60*/  IMAD.WIDE R20, R4, 0x4, R18 ;  /* 0x0000000404147825 */ /* 0x000fca00078e0212 */
[----:B------:R0:W3:Y:S02]  /*0b70*/  LDG.E.EL R22, desc[UR4][R20.64] ;  /* 0x0000000414167981 */ /* 0x0000e4000c2e1900 */
[----:B0-----:R-:W-:-:S05]  /*0b80*/  IMAD.WIDE R20, R4, 0x4, R14 ;  /* 0x0000000404147825 */ /* 0x001fca00078e020e */
[----:B------:R-:W3:Y:S02]  /*0b90*/  LDG.E.EL R11, desc[UR4][R20.64] ;  /* 0x00000004140b7981 */ /* 0x000ee4000c2e1900 */
[----:B---3--:R-:W-:Y:S01]  /*0ba0*/  FFMA R10, R22, R27, R11 ;  /* 0x0000001b160a7223 */ /* 0x008fe2000000000b */
[----:B------:R-:W-:-:S05]  /*0bb0*/  IMAD.WIDE R22, R17, 0x4, R18 ;  /* 0x0000000411167825 */ /* 0x000fca00078e0212 */
[----:B------:R0:W3:Y:S02]  /*0bc0*/  LDG.E.EL R11, desc[UR4][R22.64] ;  /* 0x00000004160b7981 */ /* 0x0000e4000c2e1900 */
[----:B0-----:R-:W-:-:S05]  /*0bd0*/  IMAD.WIDE R22, R17, 0x4, R14 ;  /* 0x0000000411167825 */ /* 0x001fca00078e020e */
[----:B------:R0:W3:Y:S01]  /*0be0*/  LDG.E.EL R27, desc[UR4][R22.64] ;  /* 0x00000004161b7981 */ /* 0x0000e2000c2e1900 */
[----:B------:R-:W-:-:S04]  /*0bf0*/  IMAD.WIDE R20, R16, 0x4, R14 ;  /* 0x0000000410147825 */ /* 0x000fc800078e020e */
[----:B--2---:R-:W-:-:S06]  /*0c00*/  FADD R28, R28, 0.0010000000474974513054 ;  /* 0x3a83126f1c1c7421 */ /* 0x004fcc0000000000 */
[----:B------:R-:W1:Y:S02]  /*0c10*/  MUFU.SQRT R28, R28 ;  /* 0x0000001c001c7308 */ /* 0x000e640000002000 */
[C---:B-1----:R-:W-:Y:S02]  /*0c20*/  FSETP.GT.AND P0, PT, R28.reuse, 8.50705917302346158658e+37, PT ;  /* 0x7e8000001c00780b */ /* 0x042fe40003f04000 */
[----:B------:R-:W-:-:S11]  /*0c30*/  FSETP.GEU.AND P1, PT, R28, 1.175494350822287508e-38, PT ;  /* 0x008000001c00780b */ /* 0x000fd60003f2e000 */
[----:B------:R-:W-:-:S04]  /*0c40*/  @P0 FMUL R28, R28, 0.25 ;  /* 0x3e8000001c1c0820 */ /* 0x000fc80000400000 */
[----:B------:R-:W-:-:S04]  /*0c50*/  @!P1 FMUL R28, R28, 16777216 ;  /* 0x4b8000001c1c9820 */ /* 0x000fc80000400000 */
[----:B0-----:R-:W0:Y:S01]  /*0c60*/  MUFU.RCP R22, R28 ;  /* 0x0000001c00167308 */ /* 0x001e220000001000 */
[----:B---3--:R-:W-:Y:S01]  /*0c70*/  FFMA R11, R11, R26, R27 ;  /* 0x0000001a0b0b7223 */ /* 0x008fe2000000001b */
[----:B------:R-:W-:-:S06]  /*0c80*/  IMAD.WIDE R26, R16, 0x4, R18 ;  /* 0x00000004101a7825 */ /* 0x000fcc00078e0212 */
[----:B------:R-:W2:Y:S04]  /*0c90*/  LDG.E.EL R27, desc[UR4][R26.64] ;  /* 0x000000041a1b7981 */ /* 0x000ea8000c2e1900 */
[----:B------:R1:W2:Y:S01]  /*0ca0*/  LDG.E.EL R26, desc[UR4][R20.64] ;  /* 0x00000004141a7981 */ /* 0x0002a2000c2e1900 */
[----:B------:R-:W-:-:S05]  /*0cb0*/  FSEL R25, R25, 1, P0 ;  /* 0x3f80000019197808 */ /* 0x000fca0000000000 */
[----:B------:R-:W-:-:S04]  /*0cc0*/  @!P1 FMUL R25, R25, 16777216 ;  /* 0x4b80000019199820 */ /* 0x000fc80000400000 */
[----:B0-----:R-:W-:Y:S01]  /*0cd0*/  FMUL R25, R22, R25 ;  /* 0x0000001916197220 */ /* 0x001fe20000400000 */
[----:B------:R-:W-:-:S04]  /*0ce0*/  IMAD.WIDE R22, R7, 0x4, R18 ;  /* 0x0000000407167825 */ /* 0x000fc800078e0212 */
[----:B-1----:R-:W-:Y:S02]  /*0cf0*/  FMUL R20, R25, R29 ;  /* 0x0000001d19147220 */ /* 0x002fe40000400000 */
[----:B------:R0:W3:Y:S02]  /*0d00*/  LDG.E.EL R25, desc[UR4][R22.64] ;  /* 0x0000000416197981 */ /* 0x0000e4000c2e1900 */
[----:B0-----:R-:W-:-:S04]  /*0d10*/  IMAD.WIDE R22, R6, 0x4, R18 ;  /* 0x0000000406167825 */ /* 0x001fc800078e0212 */
[----:B------:R-:W-:Y:S02]  /*0d20*/  IMAD.WIDE R18, R2, 0x4, R18 ;  /* 0x0000000402127825 */ /* 0x000fe400078e0212 */
[----:B------:R-:W4:Y:S04]  /*0d30*/  LDG.E.EL R23, desc[UR4][R22.64] ;  /* 0x0000000416177981 */ /* 0x000f28000c2e1900 */
[----:B------:R0:W5:Y:S02]  /*0d40*/  LDG.E.EL R21, desc[UR4][R18.64] ;  /* 0x0000000412157981 */ /* 0x000164000c2e1900 */
[----:B0-----:R-:W-:-:S05]  /*0d50*/  IMAD.WIDE R18, R6, 0x4, R14 ;  /* 0x0000000406127825 */ /* 0x001fca00078e020e */
[----:B------:R0:W4:Y:S02]  /*0d60*/  LDG.E.EL R22, desc[UR4][R18.64] ;  /* 0x0000000412167981 */ /* 0x000124000c2e1900 */
[----:B0-----:R-:W0:Y:S01]  /*0d70*/  LDC.64 R18, c[0x0][0x240] ;  /* 0x00009000ff127b82 */ /* 0x001e220000000a00 */
[----:B------:R-:W-:-:S06]  /*0d80*/  IMAD.WIDE R28, R7, 0x4, R14 ;  /* 0x00000004071c7825 */ /* 0x000fcc00078e020e */
[----:B------:R-:W3:Y:S01]  /*0d90*/  LDG.E.EL R28, desc[UR4][R28.64] ;  /* 0x000000041c1c7981 */ /* 0x000ee2000c2e1900 */
[----:B--2---:R-:W-:Y:S01]  /*0da0*/  FFMA R12, R27, R12, R26 ;  /* 0x0000000c1b0c7223 */ /* 0x004fe2000000001a */
[----:B------:R-:W-:-:S04]  /*0db0*/  IMAD.WIDE R26, R2, 0x4, R14 ;  /* 0x00000004021a7825 */ /* 0x000fc800078e020e */
[--C-:B0-----:R-:W-:Y:S02]  /*0dc0*/  IMAD.WIDE R14, R3, 0x4, R18.reuse ;  /* 0x00000004030e7825 */ /* 0x101fe400078e0212 */
[----:B------:R-:W5:Y:S04]  /*0dd0*/  LDG.E.EL R26, desc[UR4][R26.64] ;  /* 0x000000041a1a7981 */ /* 0x000f68000c2e1900 */
[----:B------:R0:W2:Y:S02]  /*0de0*/  LDG.E.EL R3, desc[UR4][R14.64] ;  /* 0x000000040e037981 */ /* 0x0000a4000c2e1900 */
[----:B0-----:R-:W-:-:S05]  /*0df0*/  IMAD.WIDE R14, R5, 0x4, R18 ;  /* 0x00000004050e7825 */ /* 0x001fca00078e0212 */
[----:B------:R0:W2:Y:S02]  /*0e00*/  LDG.E.EL R5, desc[UR4][R14.64] ;  /* 0x000000040e057981 */ /* 0x0000a4000c2e1900 */
[----:B0-----:R-:W-:-:S05]  /*0e10*/  IMAD.WIDE R14, R4, 0x4, R18 ;  /* 0x00000004040e7825 */ /* 0x001fca00078e0212 */
[----:B------:R0:W2:Y:S02]  /*0e20*/  LDG.E.EL R27, desc[UR4][R14.64] ;  /* 0x000000040e1b7981 */ /* 0x0000a4000c2e1900 */
[----:B0-----:R-:W-:-:S04]  /*0e30*/  IMAD.WIDE R14, R17, 0x4, R18 ;  /* 0x00000004110e7825 */ /* 0x001fc800078e0212 */
[--C-:B------:R-:W-:Y:S01]  /*0e40*/  IMAD.WIDE R16, R16, 0x4, R18.reuse ;  /* 0x0000000410107825 */ /* 0x100fe200078e0212 */
[----:B------:R0:W2:Y:S05]  /*0e50*/  LDG.E.EL R4, desc[UR4][R14.64] ;  /* 0x000000040e047981 */ /* 0x0000aa000c2e1900 */
[----:B------:R-:W2:Y:S01]  /*0e60*/  LDG.E.EL R17, desc[UR4][R16.64] ;  /* 0x0000000410117981 */ /* 0x000ea2000c2e1900 */
[----:B0-----:R-:W-:-:S04]  /*0e70*/  IMAD.WIDE R14, R7, 0x4, R18 ;  /* 0x00000004070e7825 */ /* 0x001fc800078e0212 */
[--C-:B------:R-:W-:Y:S01]  /*0e80*/  IMAD.WIDE R6, R6, 0x4, R18.reuse ;  /* 0x0000000406067825 */ /* 0x100fe200078e0212 */
[----:B------:R4:W2:Y:S03]  /*0e90*/  LDG.E.EL R16, desc[UR4][R14.64] ;  /* 0x000000040e107981 */ /* 0x0008a6000c2e1900 */
[----:B------:R-:W-:Y:S02]  /*0ea0*/  IMAD.WIDE R18, R2, 0x4, R18 ;  /* 0x0000000402127825 */ /* 0x000fe400078e0212 */
[----:B------:R-:W2:Y:S04]  /*0eb0*/  LDG.E.EL R7, desc[UR4][R6.64] ;  /* 0x0000000406077981 */ /* 0x000ea8000c2e1900 */
[----:B------:R0:W2:Y:S01]  /*0ec0*/  LDG.E.EL R2, desc[UR4][R18.64] ;  /* 0x0000000412027981 */ /* 0x0000a2000c2e1900 */
[----:B------:R-:W-:Y:S01]  /*0ed0*/  FSETP.GT.AND P0, PT, R9, RZ, PT ;  /* 0x000000ff0900720b */ /* 0x000fe20003f04000 */
[----:B---3--:R-:W-:Y:S01]  /*0ee0*/  FFMA R13, R25, R13, R28 ;  /* 0x0000000d190d7223 */ /* 0x008fe2000000001c */
[----:B----4-:R-:W-:Y:S01]  /*0ef0*/  FFMA R14, R23, R24, R22 ;  /* 0x00000018170e7223 */ /* 0x010fe20000000016 */
[----:B0-----:R-:W0:Y:S01]  /*0f00*/  LDC.64 R18, c[0x0][0x210] ;  /* 0x00008400ff127b82 */ /* 0x001e220000000a00 */
[----:B------:R-:W-:-:S02]  /*0f10*/  FSETP.GT.AND P6, PT, R8, RZ, PT ;  /* 0x000000ff0800720b */ /* 0x000fc40003fc4000 */
[----:B------:R-:W-:Y:S02]  /*0f20*/  FSETP.GT.AND P5, PT, R10, RZ, PT ;  /* 0x000000ff0a00720b */ /* 0x000fe40003fa4000 */
[----:B------:R-:W-:Y:S02]  /*0f30*/  FSETP.GT.AND P4, PT, R11, RZ, PT ;  /* 0x000000ff0b00720b */ /* 0x000fe40003f84000 */
[----:B------:R-:W-:Y:S02]  /*0f40*/  FSETP.GT.AND P3, PT, R12, RZ, PT ;  /* 0x000000ff0c00720b */ /* 0x000fe40003f64000 */
[----:B------:R-:W-:Y:S02]  /*0f50*/  FSETP.GT.AND P2, PT, R13, RZ, PT ;  /* 0x000000ff0d00720b */ /* 0x000fe40003f44000 */
[----:B------:R-:W-:Y:S01]  /*0f60*/  FSETP.GT.AND P1, PT, R14, RZ, PT ;  /* 0x000000ff0e00720b */ /* 0x000fe20003f24000 */
[----:B0-----:R-:W-:-:S04]  /*0f70*/  IMAD.WIDE R18, R0, 0x4, R18 ;  /* 0x0000000400127825 */ /* 0x001fc800078e0212 */
[----:B-----5:R-:W-:Y:S01]  /*0f80*/  FFMA R15, R21, R20, R26 ;  /* 0x00000014150f7223 */ /* 0x020fe2000000001a */
[----:B--2---:R-:W-:Y:S01]  /*0f90*/  @!P6 FMUL R8, R3, R8 ;  /* 0x000000080308e220 */ /* 0x004fe20000400000 */
[----:B------:R-:W-:-:S03]  /*0fa0*/  @!P0 FMUL R9, R5, R9 ;  /* 0x0000000905098220 */ /* 0x000fc60000400000 */
[----:B------:R-:W-:Y:S01]  /*0fb0*/  FSETP.GT.AND P0, PT, R15, RZ, PT ;  /* 0x000000ff0f00720b */ /* 0x000fe20003f04000 */
[----:B------:R-:W-:Y:S01]  /*0fc0*/  @!P5 FMUL R10, R27, R10 ;  /* 0x0000000a1b0ad220 */ /* 0x000fe20000400000 */
[----:B------:R-:W-:Y:S01]  /*0fd0*/  @!P4 FMUL R11, R4, R11 ;  /* 0x0000000b040bc220 */ /* 0x000fe20000400000 */
[----:B------:R-:W-:-:S04]  /*0fe0*/  @!P3 FMUL R12, R17, R12 ;  /* 0x0000000c110cb220 */ /* 0x000fc80000400000 */
[----:B------:R-:W-:Y:S01]  /*0ff0*/  STG.E.128 desc[UR4][R18.64], R8 ;  /* 0x0000000812007986 */ /* 0x000fe2000c101d04 */
[----:B------:R-:W-:Y:S01]  /*1000*/  @!P2 FMUL R13, R16, R13 ;  /* 0x0000000d100da220 */ /* 0x000fe20000400000 */
[----:B------:R-:W-:-:S04]  /*1010*/  @!P1 FMUL R14, R7, R14 ;  /* 0x0000000e070e9220 */ /* 0x000fc80000400000 */
[----:B------:R-:W-:-:S05]  /*1020*/  @!P0 FMUL R15, R2, R15 ;  /* 0x0000000f020f8220 */ /* 0x000fca0000400000 */
[----:B------:R-:W-:Y:S01]  /*1030*/  STG.E.128 desc[UR4][R18.64+0x800], R12 ;  /* 0x0008000c12007986 */ /* 0x000fe2000c101d04 */
[----:B------:R-:W-:Y:S05]  /*1040*/  EXIT ;  /* 0x000000000000794d */ /* 0x000fea0003800000 */
.L_x_0:
[----:B------:R-:W-:-:S00]  /*1050*/  BRA `(.L_x_0) ;  /* 0xfffffffc00fc7947 */ /* 0x000fc0000383ffff */
[----:B------:R-:W-:-:S00]  /*1060*/  NOP ;  /* 0x0000000000007918 */ /* 0x000fc00000000000 */
        /* <DEDUP_REMOVED lines=9> */
.L_x_1:


//--------------------- .nv.global.init           --------------------------
	.section	.nv.global.init,"aw",@progbits
.nv.global.init:
	.type		_$_str,@object
	.size		_$_str,(_$_str_$_2 - _$_str)
_$_str:
        /*0000*/ 	.byte	0x5f, 0x5f, 0x43, 0x55, 0x44, 0x41, 0x5f, 0x46, 0x54, 0x5a, 0x00
	.type		_$_str_$_2,@object
	.size		_$_str_$_2,(.L_1 - _$_str_$_2)
_$_str_$_2:
        /*000b*/ 	.byte	0x5f, 0x5f, 0x43, 0x55, 0x44, 0x41, 0x5f, 0x50, 0x52, 0x45, 0x43, 0x5f, 0x53, 0x51, 0x52, 0x54
        /*001b*/ 	.byte	0x00
.L_1:


//--------------------- .nv.constant0.triton_poi_fused__native_batch_norm_legit_no_training__prelu_kernel_9 --------------------------
	.section	.nv.constant0.triton_poi_fused__native_batch_norm_legit_no_training__prelu_kernel_9,"a",@progbits
	.sectionflags	@""
	.align	4
.nv.constant0.triton_poi_fused__native_batch_norm_legit_no_training__prelu_kernel_9:
	.zero		588
